//
// Generated by NVIDIA NVVM Compiler
//
// Compiler Build ID: CL-36424714
// Cuda compilation tools, release 13.0, V13.0.88
// Based on NVVM 20.0.0
//

.version 9.0
.target sm_100
.address_size 64

	// .globl	_Z11kernelSAXPYifPfS_

.visible .entry _Z11kernelSAXPYifPfS_(
	.param .u32 _Z11kernelSAXPYifPfS__param_0,
	.param .f32 _Z11kernelSAXPYifPfS__param_1,
	.param .u64 .ptr .align 1 _Z11kernelSAXPYifPfS__param_2,
	.param .u64 .ptr .align 1 _Z11kernelSAXPYifPfS__param_3
)
{
	.reg .pred 	%p<2>;
	.reg .b32 	%r<6>;
	.reg .b32 	%f<5>;
	.reg .b64 	%rd<8>;

	ld.param.u32 	%r2, [_Z11kernelSAXPYifPfS__param_0];
	ld.param.f32 	%f1, [_Z11kernelSAXPYifPfS__param_1];
	ld.param.u64 	%rd1, [_Z11kernelSAXPYifPfS__param_2];
	ld.param.u64 	%rd2, [_Z11kernelSAXPYifPfS__param_3];
	mov.u32 	%r3, %ctaid.x;
	mov.u32 	%r4, %ntid.x;
	mov.u32 	%r5, %tid.x;
	mad.lo.s32 	%r1, %r3, %r4, %r5;
	setp.ge.s32 	%p1, %r1, %r2;
	@%p1 bra 	$L__BB0_2;
	cvta.to.global.u64 	%rd3, %rd1;
	cvta.to.global.u64 	%rd4, %rd2;
	mul.wide.s32 	%rd5, %r1, 4;
	add.s64 	%rd6, %rd3, %rd5;
	ld.global.f32 	%f2, [%rd6];
	add.s64 	%rd7, %rd4, %rd5;
	ld.global.f32 	%f3, [%rd7];
	fma.rn.f32 	%f4, %f1, %f2, %f3;
	st.global.f32 	[%rd7], %f4;
$L__BB0_2:
	ret;

}


// ===== COMPILED SASS (sm_100) =====

	.target	sm_100

	.elftype	@"ET_EXEC"


//--------------------- .note.nv.tkinfo           --------------------------
	.section	.note.nv.tkinfo,"",@"SHT_NOTE"
	.sectionflags	@"SHF_NOTE_NV_TKINFO"
	.tkinfo
        /*0018*/ 	.word	0x00000002
        /*0030*/ 	.string	""
        /*0030*/ 	.string	"ptxas"
        /*0030*/ 	.string	"Cuda compilation tools, release 13.0, V13.0.88"
        /*0030*/ 	.string	"Build cuda_13.0.r13.0/compiler.36424714_0"
        /*0030*/ 	.string	"-arch sm_100 -m 64 "



//--------------------- .note.nv.cuinfo           --------------------------
	.section	.note.nv.cuinfo,"",@"SHT_NOTE"
	.sectionflags	@"SHF_NOTE_NV_CUINFO"
        /*0018*/ 	.short	0x0002
        /*001a*/ 	.short	0x0064
        /*001c*/ 	.short	0x0082
	.zero		2


//--------------------- .nv.info                  --------------------------
	.section	.nv.info,"",@"SHT_CUDA_INFO"
	.align	4


	//----- nvinfo : EIATTR_REGCOUNT
	.align		4
        /*0000*/ 	.byte	0x04, 0x2f
        /*0002*/ 	.short	(.L_1 - .L_0)
	.align		4
.L_0:
        /*0004*/ 	.word	index@(_Z11kernelSAXPYifPfS_)
        /*0008*/ 	.word	0x0000000a


	//----- nvinfo : EIATTR_FRAME_SIZE
	.align		4
.L_1:
        /*000c*/ 	.byte	0x04, 0x11
        /*000e*/ 	.short	(.L_3 - .L_2)
	.align		4
.L_2:
        /*0010*/ 	.word	index@(_Z11kernelSAXPYifPfS_)
        /*0014*/ 	.word	0x00000000


	//----- nvinfo : EIATTR_MIN_STACK_SIZE
	.align		4
.L_3:
        /*0018*/ 	.byte	0x04, 0x12
        /*001a*/ 	.short	(.L_5 - .L_4)
	.align		4
.L_4:
        /*001c*/ 	.word	index@(_Z11kernelSAXPYifPfS_)
        /*0020*/ 	.word	0x00000000
.L_5:


//--------------------- .nv.compat                --------------------------
	.section	.nv.compat,"",@"SHT_CUDA_COMPAT_INFO"
	.align	4
        /*0000*/ 	.byte	0x02, 0x09, 0x00, 0x00, 0x02, 0x02, 0x01, 0x00, 0x02, 0x05, 0x05, 0x00, 0x03, 0x07, 0x01, 0x01
        /*0010*/ 	.byte	0x02, 0x03, 0x00, 0x00, 0x02, 0x06, 0x01, 0x00, 0x04, 0x0b, 0x08, 0x00, 0x09, 0x00, 0x00, 0x00
        /*0020*/ 	.byte	0x00, 0x00, 0x00, 0x00


//--------------------- .nv.info._Z11kernelSAXPYifPfS_ --------------------------
	.section	.nv.info._Z11kernelSAXPYifPfS_,"",@"SHT_CUDA_INFO"
	.sectionflags	@""
	.align	4


	//----- nvinfo : EIATTR_CUDA_API_VERSION
	.align		4
        /*0000*/ 	.byte	0x04, 0x37
        /*0002*/ 	.short	(.L_7 - .L_6)
.L_6:
        /*0004*/ 	.word	0x00000082


	//----- nvinfo : EIATTR_KPARAM_INFO
	.align		4
.L_7:
        /*0008*/ 	.byte	0x04, 0x17
        /*000a*/ 	.short	(.L_9 - .L_8)
.L_8:
        /*000c*/ 	.word	0x00000000
        /*0010*/ 	.short	0x0003
        /*0012*/ 	.short	0x0010
        /*0014*/ 	.byte	0x00, 0xf5, 0x21, 0x00


	//----- nvinfo : EIATTR_KPARAM_INFO
	.align		4
.L_9:
        /*0018*/ 	.byte	0x04, 0x17
        /*001a*/ 	.short	(.L_11 - .L_10)
.L_10:
        /*001c*/ 	.word	0x00000000
        /*0020*/ 	.short	0x0002
        /*0022*/ 	.short	0x0008
        /*0024*/ 	.byte	0x00, 0xf5, 0x21, 0x00


	//----- nvinfo : EIATTR_KPARAM_INFO
	.align		4
.L_11:
        /*0028*/ 	.byte	0x04, 0x17
        /*002a*/ 	.short	(.L_13 - .L_12)
.L_12:
        /*002c*/ 	.word	0x00000000
        /*0030*/ 	.short	0x0001
        /*0032*/ 	.short	0x0004
        /*0034*/ 	.byte	0x00, 0xf0, 0x11, 0x00


	//----- nvinfo : EIATTR_KPARAM_INFO
	.align		4
.L_13:
        /*0038*/ 	.byte	0x04, 0x17
        /*003a*/ 	.short	(.L_15 - .L_14)
.L_14:
        /*003c*/ 	.word	0x00000000
        /*0040*/ 	.short	0x0000
        /*0042*/ 	.short	0x0000
        /*0044*/ 	.byte	0x00, 0xf0, 0x11, 0x00


	//----- nvinfo : EIATTR_SPARSE_MMA_MASK
	.align		4
.L_15:
        /*0048*/ 	.byte	0x03, 0x50
        /*004a*/ 	.short	0x0000


	//----- nvinfo : EIATTR_MAXREG_COUNT
	.align		4
        /*004c*/ 	.byte	0x03, 0x1b
        /*004e*/ 	.short	0x00ff


	//----- nvinfo : EIATTR_MERCURY_ISA_VERSION
	.align		4
        /*0050*/ 	.byte	0x03, 0x5f
        /*0052*/ 	.short	0x0101


	//----- nvinfo : EIATTR_VRC_CTA_INIT_COUNT
	.align		4
        /*0054*/ 	.byte	0x02, 0x4a
	.zero		1
	.zero		1


	//----- nvinfo : EIATTR_EXIT_INSTR_OFFSETS
	.align		4
        /*0058*/ 	.byte	0x04, 0x1c
        /*005a*/ 	.short	(.L_17 - .L_16)


	//   ....[0]....
.L_16:
        /*005c*/ 	.word	0x00000070


	//   ....[1]....
        /*0060*/ 	.word	0x00000120


	//----- nvinfo : EIATTR_CBANK_PARAM_SIZE
	.align		4
.L_17:
        /*0064*/ 	.byte	0x03, 0x19
        /*0066*/ 	.short	0x0018


	//----- nvinfo : EIATTR_PARAM_CBANK
	.align		4
        /*0068*/ 	.byte	0x04, 0x0a
        /*006a*/ 	.short	(.L_19 - .L_18)
	.align		4
.L_18:
        /*006c*/ 	.word	index@(.nv.constant0._Z11kernelSAXPYifPfS_)
        /*0070*/ 	.short	0x0380
        /*0072*/ 	.short	0x0018


	//----- nvinfo : EIATTR_SW_WAR
	.align		4
.L_19:
        /*0074*/ 	.byte	0x04, 0x36
        /*0076*/ 	.short	(.L_21 - .L_20)
.L_20:
        /*0078*/ 	.word	0x00000008
.L_21:


//--------------------- .nv.callgraph             --------------------------
	.section	.nv.callgraph,"",@"SHT_CUDA_CALLGRAPH"
	.align	4
	.sectionentsize	8
	.align		4
        /*0000*/ 	.word	0x00000000
	.align		4
        /*0004*/ 	.word	0xffffffff
	.align		4
        /*0008*/ 	.word	0x00000000
	.align		4
        /*000c*/ 	.word	0xfffffffe
	.align		4
        /*0010*/ 	.word	0x00000000
	.align		4
        /*0014*/ 	.word	0xfffffffd
	.align		4
        /*0018*/ 	.word	0x00000000
	.align		4
        /*001c*/ 	.word	0xfffffffc


//--------------------- .text._Z11kernelSAXPYifPfS_ --------------------------
	.section	.text._Z11kernelSAXPYifPfS_,"ax",@progbits
	.align	128
        .global         _Z11kernelSAXPYifPfS_
        .type           _Z11kernelSAXPYifPfS_,@function
        .size           _Z11kernelSAXPYifPfS_,(.L_x_1 - _Z11kernelSAXPYifPfS_)
        .other          _Z11kernelSAXPYifPfS_,@"STO_CUDA_ENTRY STV_DEFAULT"
_Z11kernelSAXPYifPfS_:
.text._Z11kernelSAXPYifPfS_:
[----:B------:R-:W-:Y:S01]  /*0000*/  LDC R1, c[0x0][0x37c] ;  /* 0x0000df00ff017b82 */ /* 0x000fe20000000800 */
[----:B------:R-:W0:Y:S07]  /*0010*/  S2R R0, SR_TID.X ;  /* 0x0000000000007919 */ /* 0x000e2e0000002100 */
[----:B------:R-:W0:Y:S01]  /*0020*/  S2UR UR4, SR_CTAID.X ;  /* 0x00000000000479c3 */ /* 0x000e220000002500 */
[----:B------:R-:W1:Y:S07]  /*0030*/  LDCU UR5, c[0x0][0x380] ;  /* 0x00007000ff0577ac */ /* 0x000e6e0008000800 */
[----:B------:R-:W0:Y:S02]  /*0040*/  LDC R7, c[0x0][0x360] ;  /* 0x0000d800ff077b82 */ /* 0x000e240000000800 */
[----:B0-----:R-:W-:-:S05]  /*0050*/  IMAD R7, R7, UR4, R0 ;  /* 0x0000000407077c24 */ /* 0x001fca000f8e0200 */
[----:B-1----:R-:W-:-:S13]  /*0060*/  ISETP.GE.AND P0, PT, R7, UR5, PT ;  /* 0x0000000507007c0c */ /* 0x002fda000bf06270 */
[----:B------:R-:W-:Y:S05]  /*0070*/  @P0 EXIT ;  /* 0x000000000000094d */ /* 0x000fea0003800000 */
[----:B------:R-:W0:Y:S01]  /*0080*/  LDC.64 R2, c[0x0][0x388] ;  /* 0x0000e200ff027b82 */ /* 0x000e220000000a00 */
[----:B------:R-:W1:Y:S01]  /*0090*/  LDCU.64 UR4, c[0x0][0x358] ;  /* 0x00006b00ff0477ac */ /* 0x000e620008000a00 */
[----:B------:R-:W2:Y:S06]  /*00a0*/  LDCU UR6, c[0x0][0x384] ;  /* 0x00007080ff0677ac */ /* 0x000eac0008000800 */
[----:B------:R-:W3:Y:S01]  /*00b0*/  LDC.64 R4, c[0x0][0x390] ;  /* 0x0000e400ff047b82 */ /* 0x000ee20000000a00 */
[----:B0-----:R-:W-:-:S06]  /*00c0*/  IMAD.WIDE R2, R7, 0x4, R2 ;  /* 0x0000000407027825 */ /* 0x001fcc00078e0202 */
[----:B-1----:R-:W2:Y:S01]  /*00d0*/  LDG.E R2, desc[UR4][R2.64] ;  /* 0x0000000402027981 */ /* 0x002ea2000c1e1900 */
[----:B---3--:R-:W-:-:S05]  /*00e0*/  IMAD.WIDE R4, R7, 0x4, R4 ;  /* 0x0000000407047825 */ /* 0x008fca00078e0204 */
[----:B------:R-:W2:Y:S02]  /*00f0*/  LDG.E R7, desc[UR4][R4.64] ;  /* 0x0000000404077981 */ /* 0x000ea4000c1e1900 */
[----:B--2---:R-:W-:-:S05]  /*0100*/  FFMA R7, R2, UR6, R7 ;  /* 0x0000000602077c23 */ /* 0x004fca0008000007 */
[----:B------:R-:W-:Y:S01]  /*0110*/  STG.E desc[UR4][R4.64], R7 ;  /* 0x0000000704007986 */ /* 0x000fe2000c101904 */
[----:B------:R-:W-:Y:S05]  /*0120*/  EXIT ;  /* 0x000000000000794d */ /* 0x000fea0003800000 */
.L_x_0:
[----:B------:R-:W-:-:S00]  /*0130*/  BRA `(.L_x_0) ;  /* 0xfffffffc00fc7947 */ /* 0x000fc0000383ffff */
[----:B------:R-:W-:-:S00]  /*0140*/  NOP ;  /* 0x0000000000007918 */ /* 0x000fc00000000000 */
        /* <DEDUP_REMOVED lines=11> */
.L_x_1:


//--------------------- .nv.shared.reserved.0     --------------------------
	.section	.nv.shared.reserved.0,"aw",@nobits
	.weak		__nv_reservedSMEM_offset_0_alias
	.size		__nv_reservedSMEM_offset_0_alias, 0, 64
	.other		__nv_reservedSMEM_offset_0_alias,@"STO_CUDA_RESERVED_SHARED STV_DEFAULT"
__nv_reservedSMEM_offset_0_alias:
	.zero		0
	.zero		64


//--------------------- .nv.constant0._Z11kernelSAXPYifPfS_ --------------------------
	.section	.nv.constant0._Z11kernelSAXPYifPfS_,"a",@progbits
	.sectionflags	@""
	.align	4
.nv.constant0._Z11kernelSAXPYifPfS_:
	.zero		920


//--------------------- SYMBOLS --------------------------

	.type		.nv.reservedSmem.offset0,@object
	.size		.nv.reservedSmem.offset0,0x4
